//
// Generated by NVIDIA NVVM Compiler
//
// Compiler Build ID: CL-36424714
// Cuda compilation tools, release 13.0, V13.0.88
// Based on NVVM 20.0.0
//

.version 9.0
.target sm_100
.address_size 64

	// .globl	_Z13reduce_kernelPdS_i
.extern .shared .align 16 .b8 shared_mem[];

.visible .entry _Z13reduce_kernelPdS_i(
	.param .u64 .ptr .align 1 _Z13reduce_kernelPdS_i_param_0,
	.param .u64 .ptr .align 1 _Z13reduce_kernelPdS_i_param_1,
	.param .u32 _Z13reduce_kernelPdS_i_param_2
)
{
	.reg .pred 	%p<7>;
	.reg .b32 	%r<21>;
	.reg .b64 	%rd<14>;
	.reg .b64 	%fd<11>;

	ld.param.u64 	%rd3, [_Z13reduce_kernelPdS_i_param_0];
	ld.param.u64 	%rd2, [_Z13reduce_kernelPdS_i_param_1];
	ld.param.u32 	%r9, [_Z13reduce_kernelPdS_i_param_2];
	cvta.to.global.u64 	%rd4, %rd3;
	mov.u32 	%r1, %ctaid.y;
	mov.u32 	%r10, %nctaid.x;
	mul.lo.s32 	%r11, %r10, %r1;
	shl.b32 	%r12, %r11, 1;
	mul.wide.u32 	%rd5, %r12, 8;
	add.s64 	%rd1, %rd4, %rd5;
	mov.u32 	%r2, %tid.x;
	mov.u32 	%r13, %ctaid.x;
	mov.u32 	%r20, %ntid.x;
	mul.lo.s32 	%r14, %r20, %r13;
	shl.b32 	%r15, %r14, 1;
	add.s32 	%r4, %r15, %r2;
	setp.ge.s32 	%p1, %r4, %r9;
	shl.b32 	%r16, %r2, 3;
	mov.u32 	%r17, shared_mem;
	add.s32 	%r5, %r17, %r16;
	@%p1 bra 	$L__BB0_2;
	mul.wide.s32 	%rd7, %r4, 8;
	add.s64 	%rd8, %rd1, %rd7;
	ld.global.f64 	%fd1, [%rd8];
	st.shared.f64 	[%r5], %fd1;
	bra.uni 	$L__BB0_3;
$L__BB0_2:
	mov.b64 	%rd6, 0;
	st.shared.u64 	[%r5], %rd6;
$L__BB0_3:
	bar.sync 	0;
	add.s32 	%r6, %r4, %r20;
	setp.ge.u32 	%p2, %r6, %r9;
	@%p2 bra 	$L__BB0_5;
	mul.wide.u32 	%rd9, %r6, 8;
	add.s64 	%rd10, %rd1, %rd9;
	ld.global.f64 	%fd2, [%rd10];
	ld.shared.f64 	%fd3, [%r5];
	add.f64 	%fd4, %fd2, %fd3;
	st.shared.f64 	[%r5], %fd4;
$L__BB0_5:
	bar.sync 	0;
	setp.lt.u32 	%p3, %r20, 2;
	@%p3 bra 	$L__BB0_9;
$L__BB0_6:
	shr.u32 	%r8, %r20, 1;
	setp.ge.u32 	%p4, %r2, %r8;
	@%p4 bra 	$L__BB0_8;
	shl.b32 	%r18, %r8, 3;
	add.s32 	%r19, %r5, %r18;
	ld.shared.f64 	%fd5, [%r19];
	ld.shared.f64 	%fd6, [%r5];
	add.f64 	%fd7, %fd5, %fd6;
	st.shared.f64 	[%r5], %fd7;
$L__BB0_8:
	bar.sync 	0;
	setp.gt.u32 	%p5, %r20, 3;
	mov.u32 	%r20, %r8;
	@%p5 bra 	$L__BB0_6;
$L__BB0_9:
	setp.ne.s32 	%p6, %r2, 0;
	@%p6 bra 	$L__BB0_11;
	ld.shared.f64 	%fd8, [shared_mem];
	cvta.to.global.u64 	%rd11, %rd2;
	mul.wide.u32 	%rd12, %r1, 8;
	add.s64 	%rd13, %rd11, %rd12;
	ld.global.f64 	%fd9, [%rd13];
	add.f64 	%fd10, %fd8, %fd9;
	st.global.f64 	[%rd13], %fd10;
$L__BB0_11:
	ret;

}


// ===== COMPILED SASS (sm_100) =====

	.target	sm_100

	.elftype	@"ET_EXEC"


//--------------------- .note.nv.tkinfo           --------------------------
	.section	.note.nv.tkinfo,"",@"SHT_NOTE"
	.sectionflags	@"SHF_NOTE_NV_TKINFO"
	.tkinfo
        /*0018*/ 	.word	0x00000002
        /*0030*/ 	.string	""
        /*0030*/ 	.string	"ptxas"
        /*0030*/ 	.string	"Cuda compilation tools, release 13.0, V13.0.88"
        /*0030*/ 	.string	"Build cuda_13.0.r13.0/compiler.36424714_0"
        /*0030*/ 	.string	"-arch sm_100 -m 64 "



//--------------------- .note.nv.cuinfo           --------------------------
	.section	.note.nv.cuinfo,"",@"SHT_NOTE"
	.sectionflags	@"SHF_NOTE_NV_CUINFO"
        /*0018*/ 	.short	0x0002
        /*001a*/ 	.short	0x0064
        /*001c*/ 	.short	0x0082
	.zero		2


//--------------------- .nv.info                  --------------------------
	.section	.nv.info,"",@"SHT_CUDA_INFO"
	.align	4


	//----- nvinfo : EIATTR_REGCOUNT
	.align		4
        /*0000*/ 	.byte	0x04, 0x2f
        /*0002*/ 	.short	(.L_1 - .L_0)
	.align		4
.L_0:
        /*0004*/ 	.word	index@(_Z13reduce_kernelPdS_i)
        /*0008*/ 	.word	0x0000000e


	//----- nvinfo : EIATTR_FRAME_SIZE
	.align		4
.L_1:
        /*000c*/ 	.byte	0x04, 0x11
        /*000e*/ 	.short	(.L_3 - .L_2)
	.align		4
.L_2:
        /*0010*/ 	.word	index@(_Z13reduce_kernelPdS_i)
        /*0014*/ 	.word	0x00000000


	//----- nvinfo : EIATTR_MIN_STACK_SIZE
	.align		4
.L_3:
        /*0018*/ 	.byte	0x04, 0x12
        /*001a*/ 	.short	(.L_5 - .L_4)
	.align		4
.L_4:
        /*001c*/ 	.word	index@(_Z13reduce_kernelPdS_i)
        /*0020*/ 	.word	0x00000000
.L_5:


//--------------------- .nv.compat                --------------------------
	.section	.nv.compat,"",@"SHT_CUDA_COMPAT_INFO"
	.align	4
        /*0000*/ 	.byte	0x02, 0x09, 0x00, 0x00, 0x02, 0x02, 0x01, 0x00, 0x02, 0x05, 0x05, 0x00, 0x03, 0x07, 0x01, 0x01
        /*0010*/ 	.byte	0x02, 0x03, 0x00, 0x00, 0x02, 0x06, 0x01, 0x00, 0x04, 0x0b, 0x08, 0x00, 0x01, 0x00, 0x00, 0x00
        /*0020*/ 	.byte	0x00, 0x00, 0x00, 0x00


//--------------------- .nv.info._Z13reduce_kernelPdS_i --------------------------
	.section	.nv.info._Z13reduce_kernelPdS_i,"",@"SHT_CUDA_INFO"
	.sectionflags	@""
	.align	4


	//----- nvinfo : EIATTR_CUDA_API_VERSION
	.align		4
        /*0000*/ 	.byte	0x04, 0x37
        /*0002*/ 	.short	(.L_7 - .L_6)
.L_6:
        /*0004*/ 	.word	0x00000082


	//----- nvinfo : EIATTR_KPARAM_INFO
	.align		4
.L_7:
        /*0008*/ 	.byte	0x04, 0x17
        /*000a*/ 	.short	(.L_9 - .L_8)
.L_8:
        /*000c*/ 	.word	0x00000000
        /*0010*/ 	.short	0x0002
        /*0012*/ 	.short	0x0010
        /*0014*/ 	.byte	0x00, 0xf0, 0x11, 0x00


	//----- nvinfo : EIATTR_KPARAM_INFO
	.align		4
.L_9:
        /*0018*/ 	.byte	0x04, 0x17
        /*001a*/ 	.short	(.L_11 - .L_10)
.L_10:
        /*001c*/ 	.word	0x00000000
        /*0020*/ 	.short	0x0001
        /*0022*/ 	.short	0x0008
        /*0024*/ 	.byte	0x00, 0xf5, 0x21, 0x00


	//----- nvinfo : EIATTR_KPARAM_INFO
	.align		4
.L_11:
        /*0028*/ 	.byte	0x04, 0x17
        /*002a*/ 	.short	(.L_13 - .L_12)
.L_12:
        /*002c*/ 	.word	0x00000000
        /*0030*/ 	.short	0x0000
        /*0032*/ 	.short	0x0000
        /*0034*/ 	.byte	0x00, 0xf5, 0x21, 0x00


	//----- nvinfo : EIATTR_SPARSE_MMA_MASK
	.align		4
.L_13:
        /*0038*/ 	.byte	0x03, 0x50
        /*003a*/ 	.short	0x0000


	//----- nvinfo : EIATTR_MAXREG_COUNT
	.align		4
        /*003c*/ 	.byte	0x03, 0x1b
        /*003e*/ 	.short	0x00ff


	//----- nvinfo : EIATTR_NUM_BARRIERS
	.align		4
        /*0040*/ 	.byte	0x02, 0x4c
        /*0042*/ 	.byte	0x01
	.zero		1


	//----- nvinfo : EIATTR_MERCURY_ISA_VERSION
	.align		4
        /*0044*/ 	.byte	0x03, 0x5f
        /*0046*/ 	.short	0x0101


	//----- nvinfo : EIATTR_VRC_CTA_INIT_COUNT
	.align		4
        /*0048*/ 	.byte	0x02, 0x4a
	.zero		1
	.zero		1


	//----- nvinfo : EIATTR_EXIT_INSTR_OFFSETS
	.align		4
        /*004c*/ 	.byte	0x04, 0x1c
        /*004e*/ 	.short	(.L_15 - .L_14)


	//   ....[0]....
.L_14:
        /*0050*/ 	.word	0x00000310


	//   ....[1]....
        /*0054*/ 	.word	0x000003b0


	//----- nvinfo : EIATTR_CRS_STACK_SIZE
	.align		4
.L_15:
        /*0058*/ 	.byte	0x04, 0x1e
        /*005a*/ 	.short	(.L_17 - .L_16)
.L_16:
        /*005c*/ 	.word	0x00000000


	//----- nvinfo : EIATTR_CBANK_PARAM_SIZE
	.align		4
.L_17:
        /*0060*/ 	.byte	0x03, 0x19
        /*0062*/ 	.short	0x0014


	//----- nvinfo : EIATTR_PARAM_CBANK
	.align		4
        /*0064*/ 	.byte	0x04, 0x0a
        /*0066*/ 	.short	(.L_19 - .L_18)
	.align		4
.L_18:
        /*0068*/ 	.word	index@(.nv.constant0._Z13reduce_kernelPdS_i)
        /*006c*/ 	.short	0x0380
        /*006e*/ 	.short	0x0014


	//----- nvinfo : EIATTR_SW_WAR
	.align		4
.L_19:
        /*0070*/ 	.byte	0x04, 0x36
        /*0072*/ 	.short	(.L_21 - .L_20)
.L_20:
        /*0074*/ 	.word	0x00000008
.L_21:


//--------------------- .nv.callgraph             --------------------------
	.section	.nv.callgraph,"",@"SHT_CUDA_CALLGRAPH"
	.align	4
	.sectionentsize	8
	.align		4
        /*0000*/ 	.word	0x00000000
	.align		4
        /*0004*/ 	.word	0xffffffff
	.align		4
        /*0008*/ 	.word	0x00000000
	.align		4
        /*000c*/ 	.word	0xfffffffe
	.align		4
        /*0010*/ 	.word	0x00000000
	.align		4
        /*0014*/ 	.word	0xfffffffd
	.align		4
        /*0018*/ 	.word	0x00000000
	.align		4
        /*001c*/ 	.word	0xfffffffc


//--------------------- .text._Z13reduce_kernelPdS_i --------------------------
	.section	.text._Z13reduce_kernelPdS_i,"ax",@progbits
	.align	128
        .global         _Z13reduce_kernelPdS_i
        .type           _Z13reduce_kernelPdS_i,@function
        .size           _Z13reduce_kernelPdS_i,(.L_x_5 - _Z13reduce_kernelPdS_i)
        .other          _Z13reduce_kernelPdS_i,@"STO_CUDA_ENTRY STV_DEFAULT"
_Z13reduce_kernelPdS_i:
.text._Z13reduce_kernelPdS_i:
[----:B------:R-:W-:Y:S01]  /*0000*/  LDC R1, c[0x0][0x37c] ;  /* 0x0000df00ff017b82 */ /* 0x000fe20000000800 */
[----:B------:R-:W0:Y:S01]  /*0010*/  S2R R3, SR_TID.X ;  /* 0x0000000000037919 */ /* 0x000e220000002100 */
[----:B------:R-:W1:Y:S06]  /*0020*/  LDCU UR4, c[0x0][0x370] ;  /* 0x00006e00ff0477ac */ /* 0x000e6c0008000800 */
[----:B------:R-:W2:Y:S01]  /*0030*/  S2UR UR5, SR_CTAID.X ;  /* 0x00000000000579c3 */ /* 0x000ea20000002500 */
[----:B------:R-:W1:Y:S01]  /*0040*/  S2R R0, SR_CTAID.Y ;  /* 0x0000000000007919 */ /* 0x000e620000002600 */
[----:B------:R-:W3:Y:S01]  /*0050*/  LDCU UR8, c[0x0][0x390] ;  /* 0x00007200ff0877ac */ /* 0x000ee20008000800 */
[----:B------:R-:W4:Y:S05]  /*0060*/  LDCU.64 UR6, c[0x0][0x358] ;  /* 0x00006b00ff0677ac */ /* 0x000f2a0008000a00 */
[----:B------:R-:W2:Y:S08]  /*0070*/  LDC R2, c[0x0][0x360] ;  /* 0x0000d800ff027b82 */ /* 0x000eb00000000800 */
[----:B------:R-:W5:Y:S01]  /*0080*/  LDC.64 R4, c[0x0][0x380] ;  /* 0x0000e000ff047b82 */ /* 0x000f620000000a00 */
[----:B--2---:R-:W-:-:S04]  /*0090*/  IMAD R6, R2, UR5, RZ ;  /* 0x0000000502067c24 */ /* 0x004fc8000f8e02ff */
[----:B0-----:R-:W-:Y:S02]  /*00a0*/  IMAD R9, R6, 0x2, R3 ;  /* 0x0000000206097824 */ /* 0x001fe400078e0203 */
[----:B-1----:R-:W-:-:S03]  /*00b0*/  IMAD R6, R0, UR4, RZ ;  /* 0x0000000400067c24 */ /* 0x002fc6000f8e02ff */
[----:B---3--:R-:W-:Y:S02]  /*00c0*/  ISETP.GE.AND P1, PT, R9, UR8, PT ;  /* 0x0000000809007c0c */ /* 0x008fe4000bf26270 */
[----:B------:R-:W-:-:S05]  /*00d0*/  SHF.L.U32 R7, R6, 0x1, RZ ;  /* 0x0000000106077819 */ /* 0x000fca00000006ff */
[----:B-----5:R-:W-:-:S06]  /*00e0*/  IMAD.WIDE.U32 R4, R7, 0x8, R4 ;  /* 0x0000000807047825 */ /* 0x020fcc00078e0004 */
[----:B------:R-:W-:-:S06]  /*00f0*/  @!P1 IMAD.WIDE R6, R9, 0x8, R4 ;  /* 0x0000000809069825 */ /* 0x000fcc00078e0204 */
[----:B----4-:R-:W2:Y:S01]  /*0100*/  @!P1 LDG.E.64 R6, desc[UR6][R6.64] ;  /* 0x0000000606069981 */ /* 0x010ea2000c1e1b00 */
[----:B------:R-:W0:Y:S01]  /*0110*/  S2UR UR5, SR_CgaCtaId ;  /* 0x00000000000579c3 */ /* 0x000e220000008800 */
[----:B------:R-:W-:Y:S01]  /*0120*/  IMAD.IADD R11, R9, 0x1, R2 ;  /* 0x00000001090b7824 */ /* 0x000fe200078e0202 */
[----:B------:R-:W-:Y:S01]  /*0130*/  UMOV UR4, 0x400 ;  /* 0x0000040000047882 */ /* 0x000fe20000000000 */
[----:B------:R-:W-:Y:S01]  /*0140*/  BSSY.RECONVERGENT B0, `(.L_x_0) ;  /* 0x000000f000007945 */ /* 0x000fe20003800200 */
[----:B------:R-:W-:Y:S02]  /*0150*/  ISETP.NE.AND P0, PT, R3, RZ, PT ;  /* 0x000000ff0300720c */ /* 0x000fe40003f05270 */
[----:B------:R-:W-:Y:S02]  /*0160*/  ISETP.GE.U32.AND P2, PT, R11, UR8, PT ;  /* 0x000000080b007c0c */ /* 0x000fe4000bf46070 */
[----:B------:R-:W-:Y:S01]  /*0170*/  ISETP.GE.U32.AND P3, PT, R2, 0x2, PT ;  /* 0x000000020200780c */ /* 0x000fe20003f66070 */
[----:B0-----:R-:W-:-:S06]  /*0180*/  ULEA UR4, UR5, UR4, 0x18 ;  /* 0x0000000405047291 */ /* 0x001fcc000f8ec0ff */
[----:B------:R-:W-:-:S05]  /*0190*/  LEA R9, R3, UR4, 0x3 ;  /* 0x0000000403097c11 */ /* 0x000fca000f8e18ff */
[----:B--2---:R0:W-:Y:S04]  /*01a0*/  @!P1 STS.64 [R9], R6 ;  /* 0x0000000609009388 */ /* 0x0041e80000000a00 */
[----:B------:R0:W-:Y:S01]  /*01b0*/  @P1 STS.64 [R9], RZ ;  /* 0x000000ff09001388 */ /* 0x0001e20000000a00 */
[----:B------:R-:W-:Y:S06]  /*01c0*/  BAR.SYNC.DEFER_BLOCKING 0x0 ;  /* 0x0000000000007b1d */ /* 0x000fec0000010000 */
[----:B------:R-:W-:Y:S05]  /*01d0*/  @P2 BRA `(.L_x_1) ;  /* 0x0000000000142947 */ /* 0x000fea0003800000 */
[----:B------:R-:W-:Y:S01]  /*01e0*/  IMAD.WIDE.U32 R4, R11, 0x8, R4 ;  /* 0x000000080b047825 */ /* 0x000fe200078e0004 */
[----:B0-----:R-:W0:Y:S05]  /*01f0*/  LDS.64 R6, [R9] ;  /* 0x0000000009067984 */ /* 0x001e2a0000000a00 */
[----:B------:R-:W0:Y:S02]  /*0200*/  LDG.E.64 R4, desc[UR6][R4.64] ;  /* 0x0000000604047981 */ /* 0x000e24000c1e1b00 */
[----:B0-----:R-:W-:-:S07]  /*0210*/  DADD R6, R4, R6 ;  /* 0x0000000004067229 */ /* 0x001fce0000000006 */
[----:B------:R1:W-:Y:S04]  /*0220*/  STS.64 [R9], R6 ;  /* 0x0000000609007388 */ /* 0x0003e80000000a00 */
.L_x_1:
[----:B------:R-:W-:Y:S05]  /*0230*/  BSYNC.RECONVERGENT B0 ;  /* 0x0000000000007941 */ /* 0x000fea0003800200 */
.L_x_0:
[----:B------:R-:W-:Y:S06]  /*0240*/  BAR.SYNC.DEFER_BLOCKING 0x0 ;  /* 0x0000000000007b1d */ /* 0x000fec0000010000 */
[----:B------:R-:W-:Y:S05]  /*0250*/  @!P3 BRA `(.L_x_2) ;  /* 0x00000000002cb947 */ /* 0x000fea0003800000 */
.L_x_3:
[----:B------:R-:W-:-:S04]  /*0260*/  SHF.R.U32.HI R10, RZ, 0x1, R2 ;  /* 0x00000001ff0a7819 */ /* 0x000fc80000011602 */
[----:B------:R-:W-:-:S13]  /*0270*/  ISETP.GE.U32.AND P1, PT, R3, R10, PT ;  /* 0x0000000a0300720c */ /* 0x000fda0003f26070 */
[----:B------:R-:W-:Y:S01]  /*0280*/  @!P1 LEA R8, R10, R9, 0x3 ;  /* 0x000000090a089211 */ /* 0x000fe200078e18ff */
[----:B01----:R-:W-:Y:S04]  /*0290*/  @!P1 LDS.64 R6, [R9] ;  /* 0x0000000009069984 */ /* 0x003fe80000000a00 */
[----:B------:R-:W0:Y:S02]  /*02a0*/  @!P1 LDS.64 R4, [R8] ;  /* 0x0000000008049984 */ /* 0x000e240000000a00 */
[----:B0-----:R-:W-:-:S07]  /*02b0*/  @!P1 DADD R4, R4, R6 ;  /* 0x0000000004049229 */ /* 0x001fce0000000006 */
[----:B------:R2:W-:Y:S01]  /*02c0*/  @!P1 STS.64 [R9], R4 ;  /* 0x0000000409009388 */ /* 0x0005e20000000a00 */
[----:B------:R-:W-:Y:S01]  /*02d0*/  BAR.SYNC.DEFER_BLOCKING 0x0 ;  /* 0x0000000000007b1d */ /* 0x000fe20000010000 */
[----:B------:R-:W-:Y:S01]  /*02e0*/  ISETP.GT.U32.AND P1, PT, R2, 0x3, PT ;  /* 0x000000030200780c */ /* 0x000fe20003f24070 */
[----:B------:R-:W-:-:S12]  /*02f0*/  IMAD.MOV.U32 R2, RZ, RZ, R10 ;  /* 0x000000ffff027224 */ /* 0x000fd800078e000a */
[----:B--2---:R-:W-:Y:S05]  /*0300*/  @P1 BRA `(.L_x_3) ;  /* 0xfffffffc00d41947 */ /* 0x004fea000383ffff */
.L_x_2:
[----:B------:R-:W-:Y:S05]  /*0310*/  @P0 EXIT ;  /* 0x000000000000094d */ /* 0x000fea0003800000 */
[----:B------:R-:W2:Y:S02]  /*0320*/  LDC.64 R4, c[0x0][0x388] ;  /* 0x0000e200ff047b82 */ /* 0x000ea40000000a00 */
[----:B--2---:R-:W-:-:S05]  /*0330*/  IMAD.WIDE.U32 R4, R0, 0x8, R4 ;  /* 0x0000000800047825 */ /* 0x004fca00078e0004 */
[----:B01----:R-:W2:Y:S01]  /*0340*/  LDG.E.64 R6, desc[UR6][R4.64] ;  /* 0x0000000604067981 */ /* 0x003ea2000c1e1b00 */
[----:B------:R-:W0:Y:S01]  /*0350*/  S2UR UR5, SR_CgaCtaId ;  /* 0x00000000000579c3 */ /* 0x000e220000008800 */
[----:B------:R-:W-:Y:S02]  /*0360*/  UMOV UR4, 0x400 ;  /* 0x0000040000047882 */ /* 0x000fe40000000000 */
[----:B0-----:R-:W-:-:S09]  /*0370*/  ULEA UR4, UR5, UR4, 0x18 ;  /* 0x0000000405047291 */ /* 0x001fd2000f8ec0ff */
[----:B------:R-:W2:Y:S02]  /*0380*/  LDS.64 R2, [UR4] ;  /* 0x00000004ff027984 */ /* 0x000ea40008000a00 */
[----:B--2---:R-:W-:-:S07]  /*0390*/  DADD R2, R2, R6 ;  /* 0x0000000002027229 */ /* 0x004fce0000000006 */
[----:B------:R-:W-:Y:S01]  /*03a0*/  STG.E.64 desc[UR6][R4.64], R2 ;  /* 0x0000000204007986 */ /* 0x000fe2000c101b06 */
[----:B------:R-:W-:Y:S05]  /*03b0*/  EXIT ;  /* 0x000000000000794d */ /* 0x000fea0003800000 */
.L_x_4:
[----:B------:R-:W-:-:S00]  /*03c0*/  BRA `(.L_x_4) ;  /* 0xfffffffc00fc7947 */ /* 0x000fc0000383ffff */
[----:B------:R-:W-:-:S00]  /*03d0*/  NOP ;  /* 0x0000000000007918 */ /* 0x000fc00000000000 */
        /* <DEDUP_REMOVED lines=10> */
.L_x_5:


//--------------------- .nv.shared._Z13reduce_kernelPdS_i --------------------------
	.section	.nv.shared._Z13reduce_kernelPdS_i,"aw",@nobits
	.sectionflags	@""
	.align	16
	.zero		1024


//--------------------- .nv.shared.reserved.0     --------------------------
	.section	.nv.shared.reserved.0,"aw",@nobits
	.weak		__nv_reservedSMEM_offset_0_alias
	.size		__nv_reservedSMEM_offset_0_alias, 0, 64
	.other		__nv_reservedSMEM_offset_0_alias,@"STO_CUDA_RESERVED_SHARED STV_DEFAULT"
__nv_reservedSMEM_offset_0_alias:
	.zero		0
	.zero		64


//--------------------- .nv.constant0._Z13reduce_kernelPdS_i --------------------------
	.section	.nv.constant0._Z13reduce_kernelPdS_i,"a",@progbits
	.sectionflags	@""
	.align	4
.nv.constant0._Z13reduce_kernelPdS_i:
	.zero		916


//--------------------- SYMBOLS --------------------------

	.type		.nv.reservedSmem.offset0,@object
	.size		.nv.reservedSmem.offset0,0x4
	.type		.nv.reservedSmem.cap,@object
	.size		.nv.reservedSmem.cap,0x4
